	.headerflags	@"EF_CUDA_TEXMODE_UNIFIED EF_CUDA_64BIT_ADDRESS EF_CUDA_ACCELERATORS EF_CUDA_SM90 EF_CUDA_VIRTUAL_SM(EF_CUDA_SM90)"
	.elftype	@"ET_EXEC"


//--------------------- .nv.info                  --------------------------
	.section	.nv.info,"",@"SHT_CUDA_INFO"
	.align	4


	//----- nvinfo : EIATTR_REGCOUNT
	.align		4
        /*0000*/ 	.byte	0x04, 0x2f
        /*0002*/ 	.short	(.L_3 - .L_2)
	.align		4
.L_2:
        /*0004*/ 	.word	index@(triton_poi_fused_clamp_div_le_mul_pow_rsub_sqrt_sub_sum_1)
        /*0008*/ 	.word	0x00000024


	//----- nvinfo : EIATTR_MIN_STACK_SIZE
	.align		4
.L_3:
        /*000c*/ 	.byte	0x04, 0x12
        /*000e*/ 	.short	(.L_5 - .L_4)
	.align		4
.L_4:
        /*0010*/ 	.word	index@(triton_poi_fused_clamp_div_le_mul_pow_rsub_sqrt_sub_sum_1)
        /*0014*/ 	.word	0x00000000


	//----- nvinfo : EIATTR_FRAME_SIZE
	.align		4
.L_5:
        /*0018*/ 	.byte	0x04, 0x11
        /*001a*/ 	.short	(.L_7 - .L_6)
	.align		4
.L_6:
        /*001c*/ 	.word	index@(triton_poi_fused_clamp_div_le_mul_pow_rsub_sqrt_sub_sum_1)
        /*0020*/ 	.word	0x00000000


	//----- nvinfo : EIATTR_MIN_STACK_SIZE
	.align		4
.L_7:
        /*0024*/ 	.byte	0x04, 0x12
        /*0026*/ 	.short	(.L_9 - .L_8)
	.align		4
.L_8:
        /*0028*/ 	.word	index@(triton_poi_fused_clamp_div_le_mul_pow_rsub_sqrt_sub_sum_1)
        /*002c*/ 	.word	0x00000000
.L_9:


//--------------------- .nv.info.triton_poi_fused_clamp_div_le_mul_pow_rsub_sqrt_sub_sum_1 --------------------------
	.section	.nv.info.triton_poi_fused_clamp_div_le_mul_pow_rsub_sqrt_sub_sum_1,"",@"SHT_CUDA_INFO"
	.sectionflags	@""
	.align	4


	//----- nvinfo : EIATTR_CUDA_API_VERSION
	.align		4
        /*0000*/ 	.byte	0x04, 0x37
        /*0002*/ 	.short	(.L_11 - .L_10)
.L_10:
        /*0004*/ 	.word	0x0000007c


	//----- nvinfo : EIATTR_KPARAM_INFO
	.align		4
.L_11:
        /*0008*/ 	.byte	0x04, 0x17
        /*000a*/ 	.short	(.L_13 - .L_12)
.L_12:
        /*000c*/ 	.word	0x00000000
        /*0010*/ 	.short	0x0004
        /*0012*/ 	.short	0x0020
        /*0014*/ 	.byte	0x00, 0xf0, 0x11, 0x00


	//----- nvinfo : EIATTR_KPARAM_INFO
	.align		4
.L_13:
        /*0018*/ 	.byte	0x04, 0x17
        /*001a*/ 	.short	(.L_15 - .L_14)
.L_14:
        /*001c*/ 	.word	0x00000000
        /*0020*/ 	.short	0x0003
        /*0022*/ 	.short	0x0018
        /*0024*/ 	.byte	0x00, 0xf4, 0x21, 0x00


	//----- nvinfo : EIATTR_KPARAM_INFO
	.align		4
.L_15:
        /*0028*/ 	.byte	0x04, 0x17
        /*002a*/ 	.short	(.L_17 - .L_16)
.L_16:
        /*002c*/ 	.word	0x00000000
        /*0030*/ 	.short	0x0002
        /*0032*/ 	.short	0x0010
        /*0034*/ 	.byte	0x00, 0xf4, 0x21, 0x00


	//----- nvinfo : EIATTR_KPARAM_INFO
	.align		4
.L_17:
        /*0038*/ 	.byte	0x04, 0x17
        /*003a*/ 	.short	(.L_19 - .L_18)
.L_18:
        /*003c*/ 	.word	0x00000000
        /*0040*/ 	.short	0x0001
        /*0042*/ 	.short	0x0008
        /*0044*/ 	.byte	0x00, 0xf4, 0x21, 0x00


	//----- nvinfo : EIATTR_KPARAM_INFO
	.align		4
.L_19:
        /*0048*/ 	.byte	0x04, 0x17
        /*004a*/ 	.short	(.L_21 - .L_20)
.L_20:
        /*004c*/ 	.word	0x00000000
        /*0050*/ 	.short	0x0000
        /*0052*/ 	.short	0x0000
        /*0054*/ 	.byte	0x00, 0xf4, 0x21, 0x00


	//----- nvinfo : EIATTR_SPARSE_MMA_MASK
	.align		4
.L_21:
        /*0058*/ 	.byte	0x03, 0x50
        /*005a*/ 	.short	0x0000


	//----- nvinfo : EIATTR_MAXREG_COUNT
	.align		4
        /*005c*/ 	.byte	0x03, 0x1b
        /*005e*/ 	.short	0x00ff


	//----- nvinfo : EIATTR_EXIT_INSTR_OFFSETS
	.align		4
        /*0060*/ 	.byte	0x04, 0x1c
        /*0062*/ 	.short	(.L_23 - .L_22)


	//   ....[0]....
.L_22:
        /*0064*/ 	.word	0x00000960


	//   ....[1]....
        /*0068*/ 	.word	0x000009c0


	//----- nvinfo : EIATTR_REQNTID
	.align		4
.L_23:
        /*006c*/ 	.byte	0x04, 0x10
        /*006e*/ 	.short	(.L_25 - .L_24)
.L_24:
        /*0070*/ 	.word	0x00000020
        /*0074*/ 	.word	0x00000001
        /*0078*/ 	.word	0x00000001


	//----- nvinfo : EIATTR_CBANK_PARAM_SIZE
	.align		4
.L_25:
        /*007c*/ 	.byte	0x03, 0x19
        /*007e*/ 	.short	0x0024


	//----- nvinfo : EIATTR_PARAM_CBANK
	.align		4
        /*0080*/ 	.byte	0x04, 0x0a
        /*0082*/ 	.short	(.L_27 - .L_26)
	.align		4
.L_26:
        /*0084*/ 	.word	index@(.nv.constant0.triton_poi_fused_clamp_div_le_mul_pow_rsub_sqrt_sub_sum_1)
        /*0088*/ 	.short	0x0210
        /*008a*/ 	.short	0x0024


	//----- nvinfo : EIATTR_SW_WAR
	.align		4
.L_27:
        /*008c*/ 	.byte	0x04, 0x36
        /*008e*/ 	.short	(.L_29 - .L_28)
.L_28:
        /*0090*/ 	.word	0x00000008
.L_29:


//--------------------- .nv.callgraph             --------------------------
	.section	.nv.callgraph,"",@"SHT_CUDA_CALLGRAPH"
	.align	4
	.sectionentsize	8
	.align		4
        /*0000*/ 	.word	0x00000000
	.align		4
        /*0004*/ 	.word	0xffffffff
	.align		4
        /*0008*/ 	.word	0x00000000
	.align		4
        /*000c*/ 	.word	0xfffffffe
	.align		4
        /*0010*/ 	.word	0x00000000
	.align		4
        /*0014*/ 	.word	0xfffffffd
	.align		4
        /*0018*/ 	.word	0x00000000
	.align		4
        /*001c*/ 	.word	0xfffffffc


//--------------------- .nv.constant4             --------------------------
	.section	.nv.constant4,"a",@progbits
	.align	8
	.align		8
.nv.constant4:
        /*0000*/ 	.dword	_$_str
	.align		8
        /*0008*/ 	.dword	_$_str_$_2


//--------------------- .text.triton_poi_fused_clamp_div_le_mul_pow_rsub_sqrt_sub_sum_1 --------------------------
	.section	.text.triton_poi_fused_clamp_div_le_mul_pow_rsub_sqrt_sub_sum_1,"ax",@progbits
	.align	128
        .global         triton_poi_fused_clamp_div_le_mul_pow_rsub_sqrt_sub_sum_1
        .type           triton_poi_fused_clamp_div_le_mul_pow_rsub_sqrt_sub_sum_1,@function
        .size           triton_poi_fused_clamp_div_le_mul_pow_rsub_sqrt_sub_sum_1,(.L_x_1 - triton_poi_fused_clamp_div_le_mul_pow_rsub_sqrt_sub_sum_1)
        .other          triton_poi_fused_clamp_div_le_mul_pow_rsub_sqrt_sub_sum_1,@"STO_CUDA_ENTRY STV_DEFAULT"
triton_poi_fused_clamp_div_le_mul_pow_rsub_sqrt_sub_sum_1:
.text.triton_poi_fused_clamp_div_le_mul_pow_rsub_sqrt_sub_sum_1:
[----:B------:R-:W0:Y:S02]  /*0000*/  LDC R1, c[0x0][0x28] ;  /* 0x00000a00ff017b82 */ /* 0x000e240000000800 */
[----:B------:R-:W1:Y:S01]  /*0010*/  S2R R0, SR_TID.X ;  /* 0x0000000000007919 */ /* 0x000e620000002100 */
[----:B------:R-:W2:Y:S01]  /*0020*/  LDC.64 R4, c[0x0][0x210] ;  /* 0x00008400ff047b82 */ /* 0x000ea20000000a00 */
[----:B------:R-:W-:Y:S02]  /*0030*/  CS2R R18, SRZ ;  /* 0x0000000000127805 */ /* 0x000fe4000001ff00 */
[----:B------:R-:W-:Y:S01]  /*0040*/  CS2R R16, SRZ ;  /* 0x0000000000107805 */ /* 0x000fe2000001ff00 */
[----:B------:R-:W3:Y:S01]  /*0050*/  S2R R3, SR_CTAID.X ;  /* 0x0000000000037919 */ /* 0x000ee20000002500 */
[----:B------:R-:W-:Y:S01]  /*0060*/  ULDC.64 UR4, c[0x0][0x208] ;  /* 0x0000820000047ab9 */ /* 0x000fe20000000a00 */
[----:B------:R-:W-:Y:S02]  /*0070*/  CS2R R20, SRZ ;  /* 0x0000000000147805 */ /* 0x000fe4000001ff00 */
[----:B------:R-:W-:Y:S01]  /*0080*/  CS2R R22, SRZ ;  /* 0x0000000000167805 */ /* 0x000fe2000001ff00 */
[----:B------:R-:W4:Y:S01]  /*0090*/  LDC.64 R12, c[0x0][0x218] ;  /* 0x00008600ff0c7b82 */ /* 0x000f220000000a00 */
[----:B------:R-:W-:-:S02]  /*00a0*/  CS2R R24, SRZ ;  /* 0x0000000000187805 */ /* 0x000fc4000001ff00 */
[----:B------:R-:W-:Y:S02]  /*00b0*/  CS2R R26, SRZ ;  /* 0x00000000001a7805 */ /* 0x000fe4000001ff00 */
[----:B------:R-:W-:-:S03]  /*00c0*/  CS2R R28, SRZ ;  /* 0x00000000001c7805 */ /* 0x000fc6000001ff00 */
[----:B------:R-:W5:Y:S01]  /*00d0*/  LDC.64 R14, c[0x0][0x220] ;  /* 0x00008800ff0e7b82 */ /* 0x000f620000000a00 */
[----:B-1----:R-:W-:-:S05]  /*00e0*/  IMAD.SHL.U32 R0, R0, 0x2, RZ ;  /* 0x0000000200007824 */ /* 0x002fca00078e00ff */
[----:B------:R-:W-:-:S05]  /*00f0*/  LOP3.LUT R0, R0, 0x3e, RZ, 0xc0, !PT ;  /* 0x0000003e00007812 */ /* 0x000fca00078ec0ff */
[----:B---3--:R-:W-:Y:S01]  /*0100*/  IMAD R0, R3, 0x40, R0 ;  /* 0x0000004003007824 */ /* 0x008fe200078e0200 */
[----:B------:R-:W-:-:S03]  /*0110*/  CS2R R2, SRZ ;  /* 0x0000000000027805 */ /* 0x000fc6000001ff00 */
[C---:B------:R-:W-:Y:S01]  /*0120*/  IMAD.SHL.U32 R7, R0.reuse, 0x4, RZ ;  /* 0x0000000400077824 */ /* 0x040fe200078e00ff */
[----:B------:R-:W-:-:S03]  /*0130*/  ISETP.GE.AND P0, PT, R0, 0x40, PT ;  /* 0x000000400000780c */ /* 0x000fc60003f06270 */
[----:B--2---:R-:W-:-:S04]  /*0140*/  IMAD.WIDE R4, R7, 0x4, R4 ;  /* 0x0000000407047825 */ /* 0x004fc800078e0204 */
[----:B----4-:R-:W-:-:S06]  /*0150*/  IMAD.WIDE R12, R7, 0x4, R12 ;  /* 0x00000004070c7825 */ /* 0x010fcc00078e020c */
[----:B------:R-:W2:Y:S04]  /*0160*/  @!P0 LDG.E.EL R19, desc[UR4][R4.64+0x4] ;  /* 0x0000040404138981 */ /* 0x000ea8000c2e1900 */
[----:B------:R-:W3:Y:S04]  /*0170*/  @!P0 LDG.E.EL R16, desc[UR4][R12.64] ;  /* 0x000000040c108981 */ /* 0x000ee8000c2e1900 */
[----:B------:R-:W4:Y:S04]  /*0180*/  @!P0 LDG.E.EL R20, desc[UR4][R4.64+0x14] ;  /* 0x0000140404148981 */ /* 0x000f28000c2e1900 */
        /* <DEDUP_REMOVED lines=12> */
[----:B------:R1:W4:Y:S01]  /*0250*/  @!P0 LDG.E.EL R28, desc[UR4][R4.64+0x1c] ;  /* 0x00001c04041c8981 */ /* 0x000322000c2e1900 */
[----:B-----5:R-:W-:Y:S01]  /*0260*/  IMAD.WIDE R14, R7, 0x4, R14 ;  /* 0x00000004070e7825 */ /* 0x020fe200078e020e */
[----:B------:R-:W-:-:S02]  /*0270*/  CS2R R6, SRZ ;  /* 0x0000000000067805 */ /* 0x000fc4000001ff00 */
[----:B------:R-:W-:Y:S02]  /*0280*/  CS2R R10, SRZ ;  /* 0x00000000000a7805 */ /* 0x000fe4000001ff00 */
[----:B------:R-:W-:Y:S02]  /*0290*/  CS2R R8, SRZ ;  /* 0x0000000000087805 */ /* 0x000fe4000001ff00 */
[----:B------:R-:W5:Y:S04]  /*02a0*/  @!P0 LDG.E.EL R7, desc[UR4][R14.64] ;  /* 0x000000040e078981 */ /* 0x000f68000c2e1900 */
[----:B------:R-:W5:Y:S04]  /*02b0*/  @!P0 LDG.E.EL R10, desc[UR4][R14.64+0x4] ;  /* 0x000004040e0a8981 */ /* 0x000f68000c2e1900 */
[----:B------:R-:W5:Y:S04]  /*02c0*/  @!P0 LDG.E.EL R11, desc[UR4][R14.64+0x10] ;  /* 0x000010040e0b8981 */ /* 0x000f68000c2e1900 */
[----:B------:R-:W5:Y:S01]  /*02d0*/  @!P0 LDG.E.EL R9, desc[UR4][R14.64+0x14] ;  /* 0x000014040e098981 */ /* 0x000f62000c2e1900 */
[----:B-1----:R-:W-:-:S03]  /*02e0*/  CS2R R4, SRZ ;  /* 0x0000000000047805 */ /* 0x002fc6000001ff00 */
[----:B------:R-:W5:Y:S04]  /*02f0*/  @!P0 LDG.E.EL R8, desc[UR4][R14.64+0x8] ;  /* 0x000008040e088981 */ /* 0x000f68000c2e1900 */
[----:B------:R-:W5:Y:S04]  /*0300*/  @!P0 LDG.E.EL R6, desc[UR4][R14.64+0xc] ;  /* 0x00000c040e068981 */ /* 0x000f68000c2e1900 */
[----:B------:R-:W5:Y:S04]  /*0310*/  @!P0 LDG.E.EL R5, desc[UR4][R14.64+0x18] ;  /* 0x000018040e058981 */ /* 0x000f68000c2e1900 */
[----:B------:R1:W5:Y:S01]  /*0320*/  @!P0 LDG.E.EL R4, desc[UR4][R14.64+0x1c] ;  /* 0x00001c040e048981 */ /* 0x000362000c2e1900 */
[----:B------:R-:W-:Y:S01]  /*0330*/  IMAD.MOV.U32 R31, RZ, RZ, 0x40000000 ;  /* 0x40000000ff1f7424 */ /* 0x000fe200078e00ff */
[----:B------:R-:W-:Y:S01]  /*0340*/  HFMA2.MMA R32, -RZ, RZ, 2.125, 0 ;  /* 0x40400000ff207435 */ /* 0x000fe200000001ff */
[----:B------:R-:W-:-:S02]  /*0350*/  IMAD.MOV.U32 R33, RZ, RZ, 0x40800000 ;  /* 0x40800000ff217424 */ /* 0x000fc400078e00ff */
[----:B--2---:R-:W-:Y:S01]  /*0360*/  FMUL R12, R19, 0.5 ;  /* 0x3f000000130c7820 */ /* 0x004fe20000400000 */
[----:B---3--:R-:W-:Y:S01]  /*0370*/  LOP3.LUT R19, R16, 0x80000000, RZ, 0x3c, !PT ;  /* 0x8000000010137812 */ /* 0x008fe200078e3cff */
[----:B----4-:R-:W-:Y:S01]  /*0380*/  FMUL R13, R20, 0.5 ;  /* 0x3f000000140d7820 */ /* 0x010fe20000400000 */
[----:B------:R-:W-:-:S03]  /*0390*/  LOP3.LUT R20, R17, 0x80000000, RZ, 0x3c, !PT ;  /* 0x8000000011147812 */ /* 0x000fc600078e3cff */
[----:B------:R-:W-:Y:S01]  /*03a0*/  FFMA R16, R2, R2, R19 ;  /* 0x0000000202107223 */ /* 0x000fe20000000013 */
[----:B------:R-:W-:-:S03]  /*03b0*/  FMUL R21, R21, 0.5 ;  /* 0x3f00000015157820 */ /* 0x000fc60000400000 */
[----:B------:R-:W-:Y:S01]  /*03c0*/  FADD R16, R16, 1 ;  /* 0x3f80000010107421 */ /* 0x000fe20000000000 */
[----:B-1----:R-:W-:Y:S01]  /*03d0*/  FFMA R14, R3, R3, R20 ;  /* 0x00000003030e7223 */ /* 0x002fe20000000014 */
[----:B------:R-:W-:-:S03]  /*03e0*/  FFMA R21, -R12, R12, R21 ;  /* 0x0000000c0c157223 */ /* 0x000fc60000000115 */
[----:B------:R-:W-:Y:S01]  /*03f0*/  FSETP.GTU.AND P1, PT, R16, RZ, PT ;  /* 0x000000ff1000720b */ /* 0x000fe20003f2c000 */
[----:B------:R-:W-:Y:S01]  /*0400*/  FMUL R22, R22, 0.5 ;  /* 0x3f00000016167820 */ /* 0x000fe20000400000 */
[----:B------:R-:W-:Y:S01]  /*0410*/  FADD R19, R14, 1 ;  /* 0x3f8000000e137421 */ /* 0x000fe20000000000 */
[----:B------:R-:W-:Y:S02]  /*0420*/  FFMA R30, R21, -R31, 1 ;  /* 0x3f800000151e7423 */ /* 0x000fe4000000081f */
[----:B------:R-:W-:Y:S01]  /*0430*/  FFMA R22, -R13, R13, R22 ;  /* 0x0000000d0d167223 */ /* 0x000fe20000000116 */
[----:B------:R-:W-:Y:S01]  /*0440*/  FMUL R14, R23, 0.3333333432674407959 ;  /* 0x3eaaaaab170e7820 */ /* 0x000fe20000400000 */
[----:B------:R-:W-:Y:S01]  /*0450*/  FSEL R20, R16, RZ, P1 ;  /* 0x000000ff10147208 */ /* 0x000fe20000800000 */
[----:B------:R-:W-:Y:S01]  /*0460*/  FMUL R25, R25, 0.3333333432674407959 ;  /* 0x3eaaaaab19197820 */ /* 0x000fe20000400000 */
[C---:B------:R-:W-:Y:S01]  /*0470*/  FSETP.GTU.AND P1, PT, R19.reuse, RZ, PT ;  /* 0x000000ff1300720b */ /* 0x040fe20003f2c000 */
[----:B------:R-:W-:Y:S01]  /*0480*/  FMUL R30, R30, 0.5 ;  /* 0x3f0000001e1e7820 */ /* 0x000fe20000400000 */
[----:B------:R-:W-:Y:S01]  /*0490*/  FFMA R31, R22, -R31, 1 ;  /* 0x3f800000161f7423 */ /* 0x000fe2000000081f */
[----:B------:R-:W-:Y:S01]  /*04a0*/  FFMA R25, -R14, R14, R25 ;  /* 0x0000000e0e197223 */ /* 0x000fe20000000119 */
[----:B------:R-:W-:Y:S01]  /*04b0*/  FMUL R16, R24, 0.3333333432674407959 ;  /* 0x3eaaaaab18107820 */ /* 0x000fe20000400000 */
[----:B------:R-:W-:Y:S01]  /*04c0*/  FSEL R19, R19, RZ, P1 ;  /* 0x000000ff13137208 */ /* 0x000fe20000800000 */
[----:B------:R-:W-:Y:S01]  /*04d0*/  FMUL R23, R26, 0.3333333432674407959 ;  /* 0x3eaaaaab1a177820 */ /* 0x000fe20000400000 */
[----:B------:R1:W2:Y:S01]  /*04e0*/  MUFU.SQRT R21, R20 ;  /* 0x0000001400157308 */ /* 0x0002a20000002000 */
[----:B------:R-:W-:Y:S01]  /*04f0*/  FSETP.GTU.AND P1, PT, R30, RZ, PT ;  /* 0x000000ff1e00720b */ /* 0x000fe20003f2c000 */
[----:B------:R-:W-:Y:S01]  /*0500*/  FMUL R31, R31, 0.5 ;  /* 0x3f0000001f1f7820 */ /* 0x000fe20000400000 */
[----:B------:R-:W-:-:S02]  /*0510*/  FFMA R25, R25, -R32, 1 ;  /* 0x3f80000019197423 */ /* 0x000fc40000000820 */
[----:B------:R-:W-:Y:S01]  /*0520*/  FSEL R30, R30, RZ, P1 ;  /* 0x000000ff1e1e7208 */ /* 0x000fe20000800000 */
[----:B------:R-:W-:Y:S01]  /*0530*/  FMUL R15, R27, 0.25 ;  /* 0x3e8000001b0f7820 */ /* 0x000fe20000400000 */
[----:B-1----:R-:W-:Y:S01]  /*0540*/  FMUL R20, R18, 0.25 ;  /* 0x3e80000012147820 */ /* 0x002fe20000400000 */
[----:B------:R-:W-:Y:S01]  /*0550*/  FFMA R18, -R16, R16, R23 ;  /* 0x0000001010127223 */ /* 0x000fe20000000117 */
[----:B------:R-:W-:Y:S01]  /*0560*/  FMUL R24, R29, 0.25 ;  /* 0x3e8000001d187820 */ /* 0x000fe20000400000 */
[----:B------:R1:W-:Y:S01]  /*0570*/  MUFU.SQRT R22, R19 ;  /* 0x0000001300167308 */ /* 0x0003e20000002000 */
[----:B------:R-:W-:Y:S01]  /*0580*/  FSETP.GTU.AND P1, PT, R31, RZ, PT ;  /* 0x000000ff1f00720b */ /* 0x000fe20003f2c000 */
[----:B------:R-:W-:Y:S01]  /*0590*/  FMUL R25, R25, 0.3333333432674407959 ;  /* 0x3eaaaaab19197820 */ /* 0x000fe20000400000 */
[----:B------:R-:W-:Y:S01]  /*05a0*/  FFMA R24, -R15, R15, R24 ;  /* 0x0000000f0f187223 */ /* 0x000fe20000000118 */
[----:B------:R-:W-:Y:S01]  /*05b0*/  FMUL R17, R28, 0.25 ;  /* 0x3e8000001c117820 */ /* 0x000fe20000400000 */
[----:B------:R-:W-:Y:S01]  /*05c0*/  FSEL R31, R31, RZ, P1 ;  /* 0x000000ff1f1f7208 */ /* 0x000fe20000800000 */
[----:B-1----:R-:W-:Y:S01]  /*05d0*/  FFMA R19, R18, -R32, 1 ;  /* 0x3f80000012137423 */ /* 0x002fe20000000820 */
[----:B------:R-:W-:Y:S01]  /*05e0*/  FSETP.GTU.AND P1, PT, R25, RZ, PT ;  /* 0x000000ff1900720b */ /* 0x000fe20003f2c000 */
[----:B------:R-:W-:-:S02]  /*05f0*/  FFMA R24, R24, -R33, 1 ;  /* 0x3f80000018187423 */ /* 0x000fc40000000821 */
[----:B------:R-:W-:Y:S01]  /*0600*/  FMUL R19, R19, 0.3333333432674407959 ;  /* 0x3eaaaaab13137820 */ /* 0x000fe20000400000 */
[----:B------:R-:W-:Y:S01]  /*0610*/  FFMA R20, -R17, R17, R20 ;  /* 0x0000001111147223 */ /* 0x000fe20000000114 */
[----:B------:R-:W-:Y:S01]  /*0620*/  FSEL R25, R25, RZ, P1 ;  /* 0x000000ff19197208 */ /* 0x000fe20000800000 */
[----:B------:R-:W-:Y:S02]  /*0630*/  FMUL R24, R24, 0.25 ;  /* 0x3e80000018187820 */ /* 0x000fe40000400000 */
[----:B------:R-:W-:Y:S01]  /*0640*/  FSETP.GTU.AND P1, PT, R19, RZ, PT ;  /* 0x000000ff1300720b */ /* 0x000fe20003f2c000 */
[----:B------:R-:W-:-:S03]  /*0650*/  FFMA R20, R20, -R33, 1 ;  /* 0x3f80000014147423 */ /* 0x000fc60000000821 */
[----:B------:R-:W-:Y:S01]  /*0660*/  FSEL R19, R19, RZ, P1 ;  /* 0x000000ff13137208 */ /* 0x000fe20000800000 */
[----:B------:R-:W-:Y:S01]  /*0670*/  FMUL R20, R20, 0.25 ;  /* 0x3e80000014147820 */ /* 0x000fe20000400000 */
[C---:B------:R-:W-:Y:S01]  /*0680*/  FSETP.GTU.AND P1, PT, R24.reuse, RZ, PT ;  /* 0x000000ff1800720b */ /* 0x040fe20003f2c000 */
[----:B------:R-:W1:Y:S03]  /*0690*/  MUFU.SQRT R23, R30 ;  /* 0x0000001e00177308 */ /* 0x000e660000002000 */
[----:B------:R-:W-:Y:S02]  /*06a0*/  FSEL R24, R24, RZ, P1 ;  /* 0x000000ff18187208 */ /* 0x000fe40000800000 */
[----:B------:R-:W-:-:S03]  /*06b0*/  FSETP.GTU.AND P1, PT, R20, RZ, PT ;  /* 0x000000ff1400720b */ /* 0x000fc60003f2c000 */
[----:B------:R-:W3:Y:S01]  /*06c0*/  MUFU.SQRT R18, R31 ;  /* 0x0000001f00127308 */ /* 0x000ee20000002000 */
[----:B------:R-:W-:-:S07]  /*06d0*/  FSEL R20, R20, RZ, P1 ;  /* 0x000000ff14147208 */ /* 0x000fce0000800000 */
[----:B------:R-:W4:Y:S08]  /*06e0*/  MUFU.SQRT R25, R25 ;  /* 0x0000001900197308 */ /* 0x000f300000002000 */
[----:B------:R-:W4:Y:S01]  /*06f0*/  MUFU.SQRT R24, R24 ;  /* 0x0000001800187308 */ /* 0x000f220000002000 */
[----:B--2---:R-:W-:Y:S01]  /*0700*/  FADD R2, -R21, R2 ;  /* 0x0000000215027221 */ /* 0x004fe20000000100 */
[----:B-1----:R-:W-:Y:S01]  /*0710*/  FADD R23, R12, -R23 ;  /* 0x800000170c177221 */ /* 0x002fe20000000000 */
[----:B------:R-:W-:-:S05]  /*0720*/  FADD R22, -R22, R3 ;  /* 0x0000000316167221 */ /* 0x000fca0000000100 */
[----:B------:R-:W1:Y:S01]  /*0730*/  MUFU.SQRT R19, R19 ;  /* 0x0000001300137308 */ /* 0x000e620000002000 */
[----:B---3--:R-:W-:-:S07]  /*0740*/  FADD R18, R13, -R18 ;  /* 0x800000120d127221 */ /* 0x008fce0000000000 */
[----:B------:R-:W2:Y:S01]  /*0750*/  MUFU.SQRT R20, R20 ;  /* 0x0000001400147308 */ /* 0x000ea20000002000 */
[----:B-----5:R-:W-:Y:S02]  /*0760*/  FSETP.GTU.AND P2, PT, R2, R7, PT ;  /* 0x000000070200720b */ /* 0x020fe40003f4c000 */
[----:B------:R-:W-:Y:S01]  /*0770*/  FSETP.GTU.AND P1, PT, R23, R10, PT ;  /* 0x0000000a1700720b */ /* 0x000fe20003f2c000 */
[----:B----4-:R-:W-:Y:S01]  /*0780*/  FADD R25, R14, -R25 ;  /* 0x800000190e197221 */ /* 0x010fe20000000000 */
[----:B------:R-:W-:Y:S01]  /*0790*/  FADD R15, R15, -R24 ;  /* 0x800000180f0f7221 */ /* 0x000fe20000000000 */
[----:B------:R-:W-:Y:S02]  /*07a0*/  FSETP.GTU.AND P4, PT, R22, R11, PT ;  /* 0x0000000b1600720b */ /* 0x000fe40003f8c000 */
[----:B------:R-:W-:Y:S02]  /*07b0*/  FSETP.GTU.AND P3, PT, R18, R9, PT ;  /* 0x000000091200720b */ /* 0x000fe40003f6c000 */
[----:B------:R-:W-:-:S02]  /*07c0*/  SEL R3, RZ, 0x1fffe, P2 ;  /* 0x0001fffeff037807 */ /* 0x000fc40001000000 */
[----:B------:R-:W-:Y:S01]  /*07d0*/  SEL R2, RZ, 0x1, P1 ;  /* 0x00000001ff027807 */ /* 0x000fe20000800000 */
[----:B-1----:R-:W-:Y:S01]  /*07e0*/  FADD R16, R16, -R19 ;  /* 0x8000001310107221 */ /* 0x002fe20000000000 */
[----:B------:R-:W-:Y:S01]  /*07f0*/  SEL R10, RZ, 0x1fffe, P4 ;  /* 0x0001fffeff0a7807 */ /* 0x000fe20002000000 */
[----:B--2---:R-:W-:Y:S01]  /*0800*/  FADD R17, R17, -R20 ;  /* 0x8000001411117221 */ /* 0x004fe20000000000 */
[----:B------:R-:W-:Y:S02]  /*0810*/  SEL R7, RZ, 0x1, P3 ;  /* 0x00000001ff077807 */ /* 0x000fe40001800000 */
[----:B------:R-:W-:Y:S02]  /*0820*/  FSETP.GTU.AND P1, PT, R25, R8, PT ;  /* 0x000000081900720b */ /* 0x000fe40003f2c000 */
[----:B------:R-:W-:Y:S01]  /*0830*/  FSETP.GTU.AND P2, PT, R15, R6, PT ;  /* 0x000000060f00720b */ /* 0x000fe20003f4c000 */
[----:B------:R-:W-:Y:S01]  /*0840*/  IMAD.IADD R2, R2, 0x1, R3 ;  /* 0x0000000102027824 */ /* 0x000fe200078e0203 */
[----:B------:R-:W-:-:S02]  /*0850*/  IADD3 R10, R7, R10, RZ ;  /* 0x0000000a070a7210 */ /* 0x000fc40007ffe0ff */
[----:B------:R-:W-:Y:S02]  /*0860*/  SEL R6, RZ, 0x4, P1 ;  /* 0x00000004ff067807 */ /* 0x000fe40000800000 */
[----:B------:R-:W-:Y:S02]  /*0870*/  SEL R7, RZ, 0x7fff8, P2 ;  /* 0x0007fff8ff077807 */ /* 0x000fe40001000000 */
[----:B------:R-:W-:Y:S02]  /*0880*/  FSETP.GTU.AND P1, PT, R16, R5, PT ;  /* 0x000000051000720b */ /* 0x000fe40003f2c000 */
[----:B------:R-:W-:Y:S02]  /*0890*/  FSETP.GTU.AND P2, PT, R17, R4, PT ;  /* 0x000000041100720b */ /* 0x000fe40003f4c000 */
[----:B------:R-:W-:Y:S02]  /*08a0*/  LOP3.LUT R8, R2, 0x3, RZ, 0xc0, !PT ;  /* 0x0000000302087812 */ /* 0x000fe400078ec0ff */
[----:B------:R-:W1:Y:S01]  /*08b0*/  LDC.64 R2, c[0x0][0x228] ;  /* 0x00008a00ff027b82 */ /* 0x000e620000000a00 */
[----:B------:R-:W-:-:S02]  /*08c0*/  SEL R4, RZ, 0x4, P1 ;  /* 0x00000004ff047807 */ /* 0x000fc40000800000 */
[----:B------:R-:W-:Y:S02]  /*08d0*/  SEL R5, RZ, 0x7fff8, P2 ;  /* 0x0007fff8ff057807 */ /* 0x000fe40001000000 */
[----:B------:R-:W-:Y:S02]  /*08e0*/  LOP3.LUT R10, R10, 0x3, RZ, 0xc0, !PT ;  /* 0x000000030a0a7812 */ /* 0x000fe400078ec0ff */
[----:B------:R-:W-:Y:S02]  /*08f0*/  IADD3 R6, R8, R7, R6 ;  /* 0x0000000708067210 */ /* 0x000fe40007ffe006 */
[----:B------:R-:W-:Y:S02]  /*0900*/  IADD3 R4, R10, R5, R4 ;  /* 0x000000050a047210 */ /* 0x000fe40007ffe004 */
[----:B------:R-:W-:Y:S02]  /*0910*/  LOP3.LUT R6, R6, 0xf, RZ, 0xc0, !PT ;  /* 0x0000000f06067812 */ /* 0x000fe400078ec0ff */
[----:B------:R-:W-:-:S04]  /*0920*/  LOP3.LUT R4, R4, 0xf, RZ, 0xc0, !PT ;  /* 0x0000000f04047812 */ /* 0x000fc800078ec0ff */
[----:B------:R-:W2:Y:S08]  /*0930*/  POPC R6, R6 ;  /* 0x0000000600067309 */ /* 0x000eb00000000000 */
[----:B------:R3:W4:Y:S01]  /*0940*/  POPC R8, R4 ;  /* 0x0000000400087309 */ /* 0x0007220000000000 */
[----:B-1----:R-:W-:Y:S01]  /*0950*/  IMAD.WIDE R2, R0, 0x8, R2 ;  /* 0x0000000800027825 */ /* 0x002fe200078e0202 */
[----:B------:R-:W-:Y:S06]  /*0960*/  @P0 EXIT ;  /* 0x000000000000094d */ /* 0x000fec0003800000 */
[----:B--23--:R-:W-:Y:S01]  /*0970*/  IMAD.MOV.U32 R4, RZ, RZ, R6 ;  /* 0x000000ffff047224 */ /* 0x00cfe200078e0006 */
[----:B----4-:R-:W-:Y:S01]  /*0980*/  MOV R6, R8 ;  /* 0x0000000800067202 */ /* 0x010fe20000000f00 */
[----:B------:R-:W-:Y:S02]  /*0990*/  IMAD.MOV.U32 R5, RZ, RZ, RZ ;  /* 0x000000ffff057224 */ /* 0x000fe400078e00ff */
[----:B------:R-:W-:-:S05]  /*09a0*/  IMAD.MOV.U32 R7, RZ, RZ, RZ ;  /* 0x000000ffff077224 */ /* 0x000fca00078e00ff */
[----:B------:R-:W-:Y:S01]  /*09b0*/  STG.E.128 desc[UR4][R2.64], R4 ;  /* 0x0000000402007986 */ /* 0x000fe2000c101d04 */
[----:B------:R-:W-:Y:S05]  /*09c0*/  EXIT ;  /* 0x000000000000794d */ /* 0x000fea0003800000 */
.L_x_0:
[----:B------:R-:W-:-:S00]  /*09d0*/  BRA `(.L_x_0) ;  /* 0xfffffffc00fc7947 */ /* 0x000fc0000383ffff */
[----:B------:R-:W-:-:S00]  /*09e0*/  NOP ;  /* 0x0000000000007918 */ /* 0x000fc00000000000 */
        /* <DEDUP_REMOVED lines=9> */
.L_x_1:


//--------------------- .nv.global.init           --------------------------
	.section	.nv.global.init,"aw",@progbits
.nv.global.init:
	.type		_$_str,@object
	.size		_$_str,(_$_str_$_2 - _$_str)
_$_str:
        /*0000*/ 	.byte	0x5f, 0x5f, 0x43, 0x55, 0x44, 0x41, 0x5f, 0x46, 0x54, 0x5a, 0x00
	.type		_$_str_$_2,@object
	.size		_$_str_$_2,(.L_1 - _$_str_$_2)
_$_str_$_2:
        /*000b*/ 	.byte	0x5f, 0x5f, 0x43, 0x55, 0x44, 0x41, 0x5f, 0x50, 0x52, 0x45, 0x43, 0x5f, 0x53, 0x51, 0x52, 0x54
        /*001b*/ 	.byte	0x00
.L_1:


//--------------------- .nv.constant0.triton_poi_fused_clamp_div_le_mul_pow_rsub_sqrt_sub_sum_1 --------------------------
	.section	.nv.constant0.triton_poi_fused_clamp_div_le_mul_pow_rsub_sqrt_sub_sum_1,"a",@progbits
	.sectionflags	@""
	.align	4
.nv.constant0.triton_poi_fused_clamp_div_le_mul_pow_rsub_sqrt_sub_sum_1:
	.zero		564
